//
// Generated by NVIDIA NVVM Compiler
//
// Compiler Build ID: CL-36424714
// Cuda compilation tools, release 13.0, V13.0.88
// Based on NVVM 20.0.0
//

.version 9.0
.target sm_100
.address_size 64

	// .globl	_Z11mm_1dtilingPKfS0_Pfmmm
// _ZZ11mm_1dtilingPKfS0_PfmmmE2As has been demoted
// _ZZ11mm_1dtilingPKfS0_PfmmmE2Bs has been demoted

.visible .entry _Z11mm_1dtilingPKfS0_Pfmmm(
	.param .u64 .ptr .align 1 _Z11mm_1dtilingPKfS0_Pfmmm_param_0,
	.param .u64 .ptr .align 1 _Z11mm_1dtilingPKfS0_Pfmmm_param_1,
	.param .u64 .ptr .align 1 _Z11mm_1dtilingPKfS0_Pfmmm_param_2,
	.param .u64 _Z11mm_1dtilingPKfS0_Pfmmm_param_3,
	.param .u64 _Z11mm_1dtilingPKfS0_Pfmmm_param_4,
	.param .u64 _Z11mm_1dtilingPKfS0_Pfmmm_param_5
)
{
	.reg .pred 	%p<33>;
	.reg .b32 	%r<66>;
	.reg .b32 	%f<179>;
	.reg .b64 	%rd<69>;
	// demoted variable
	.shared .align 4 .b8 _ZZ11mm_1dtilingPKfS0_PfmmmE2As[2048];
	// demoted variable
	.shared .align 4 .b8 _ZZ11mm_1dtilingPKfS0_PfmmmE2Bs[2048];
	ld.param.u64 	%rd20, [_Z11mm_1dtilingPKfS0_Pfmmm_param_2];
	ld.param.u64 	%rd17, [_Z11mm_1dtilingPKfS0_Pfmmm_param_3];
	ld.param.u64 	%rd18, [_Z11mm_1dtilingPKfS0_Pfmmm_param_4];
	ld.param.u64 	%rd19, [_Z11mm_1dtilingPKfS0_Pfmmm_param_5];
	cvta.to.global.u64 	%rd1, %rd20;
	mov.u32 	%r1, %ctaid.y;
	mov.u32 	%r2, %ctaid.x;
	mov.u32 	%r3, %tid.x;
	and.b32  	%r4, %r3, 7;
	and.b32  	%r5, %r3, 63;
	shr.u32 	%r6, %r3, 6;
	setp.eq.s64 	%p1, %rd19, 0;
	mov.f32 	%f169, 0f00000000;
	mov.f32 	%f170, %f169;
	mov.f32 	%f171, %f169;
	mov.f32 	%f172, %f169;
	mov.f32 	%f173, %f169;
	mov.f32 	%f174, %f169;
	mov.f32 	%f175, %f169;
	mov.f32 	%f176, %f169;
	@%p1 bra 	$L__BB0_7;
	shr.u32 	%r13, %r3, 3;
	shl.b32 	%r14, %r1, 6;
	add.s32 	%r15, %r14, %r13;
	cvt.u64.u32 	%rd2, %r15;
	and.b32  	%r16, %r3, 1016;
	or.b32  	%r17, %r16, %r4;
	shl.b32 	%r18, %r17, 2;
	mov.u32 	%r19, _ZZ11mm_1dtilingPKfS0_PfmmmE2As;
	add.s32 	%r7, %r19, %r18;
	and.b32  	%r20, %r3, 960;
	or.b32  	%r21, %r20, %r5;
	shl.b32 	%r22, %r21, 2;
	mov.u32 	%r23, _ZZ11mm_1dtilingPKfS0_PfmmmE2Bs;
	add.s32 	%r8, %r23, %r22;
	shl.b32 	%r24, %r3, 2;
	and.b32  	%r25, %r24, 3840;
	add.s32 	%r9, %r19, %r25;
	mov.b32 	%r65, 0;
	mov.b64 	%rd68, 0;
	mov.f32 	%f169, 0f00000000;
$L__BB0_2:
	setp.le.u64 	%p2, %rd17, %rd2;
	add.s32 	%r27, %r65, %r4;
	cvt.u64.u32 	%rd22, %r27;
	setp.le.u64 	%p3, %rd19, %rd22;
	mov.f32 	%f177, 0f00000000;
	or.pred  	%p4, %p2, %p3;
	@%p4 bra 	$L__BB0_4;
	ld.param.u64 	%rd66, [_Z11mm_1dtilingPKfS0_Pfmmm_param_0];
	cvt.u64.u32 	%rd23, %r4;
	mad.lo.s64 	%rd24, %rd19, %rd2, %rd23;
	add.s64 	%rd25, %rd24, %rd68;
	cvta.to.global.u64 	%rd26, %rd66;
	shl.b64 	%rd27, %rd25, 2;
	add.s64 	%rd28, %rd26, %rd27;
	ld.global.f32 	%f177, [%rd28];
$L__BB0_4:
	shl.b32 	%r28, %r2, 6;
	mov.u32 	%r29, %tid.x;
	and.b32  	%r30, %r29, 63;
	or.b32  	%r31, %r28, %r30;
	cvt.u64.u32 	%rd29, %r31;
	setp.le.u64 	%p5, %rd18, %rd29;
	st.shared.f32 	[%r7], %f177;
	add.s32 	%r33, %r65, %r6;
	cvt.u64.u32 	%rd6, %r33;
	setp.le.u64 	%p6, %rd19, %rd6;
	mov.f32 	%f178, 0f00000000;
	or.pred  	%p7, %p6, %p5;
	@%p7 bra 	$L__BB0_6;
	ld.param.u64 	%rd67, [_Z11mm_1dtilingPKfS0_Pfmmm_param_1];
	mov.u32 	%r35, %tid.x;
	and.b32  	%r36, %r35, 63;
	or.b32  	%r37, %r28, %r36;
	cvt.u64.u32 	%rd30, %r37;
	mad.lo.s64 	%rd31, %rd18, %rd6, %rd30;
	cvta.to.global.u64 	%rd32, %rd67;
	shl.b64 	%rd33, %rd31, 2;
	add.s64 	%rd34, %rd32, %rd33;
	ld.global.f32 	%f178, [%rd34];
$L__BB0_6:
	st.shared.f32 	[%r8], %f178;
	bar.sync 	0;
	mov.u32 	%r38, %tid.x;
	shl.b32 	%r39, %r38, 2;
	and.b32  	%r40, %r39, 252;
	mov.u32 	%r41, _ZZ11mm_1dtilingPKfS0_PfmmmE2Bs;
	add.s32 	%r42, %r41, %r40;
	ld.shared.f32 	%f33, [%r42];
	ld.shared.f32 	%f34, [%r9];
	fma.rn.f32 	%f35, %f33, %f34, %f176;
	ld.shared.f32 	%f36, [%r9+32];
	fma.rn.f32 	%f37, %f33, %f36, %f175;
	ld.shared.f32 	%f38, [%r9+64];
	fma.rn.f32 	%f39, %f33, %f38, %f174;
	ld.shared.f32 	%f40, [%r9+96];
	fma.rn.f32 	%f41, %f33, %f40, %f173;
	ld.shared.f32 	%f42, [%r9+128];
	fma.rn.f32 	%f43, %f33, %f42, %f172;
	ld.shared.f32 	%f44, [%r9+160];
	fma.rn.f32 	%f45, %f33, %f44, %f171;
	ld.shared.f32 	%f46, [%r9+192];
	fma.rn.f32 	%f47, %f33, %f46, %f170;
	ld.shared.f32 	%f48, [%r9+224];
	fma.rn.f32 	%f49, %f33, %f48, %f169;
	ld.shared.f32 	%f50, [%r42+256];
	ld.shared.f32 	%f51, [%r9+4];
	fma.rn.f32 	%f52, %f50, %f51, %f35;
	ld.shared.f32 	%f53, [%r9+36];
	fma.rn.f32 	%f54, %f50, %f53, %f37;
	ld.shared.f32 	%f55, [%r9+68];
	fma.rn.f32 	%f56, %f50, %f55, %f39;
	ld.shared.f32 	%f57, [%r9+100];
	fma.rn.f32 	%f58, %f50, %f57, %f41;
	ld.shared.f32 	%f59, [%r9+132];
	fma.rn.f32 	%f60, %f50, %f59, %f43;
	ld.shared.f32 	%f61, [%r9+164];
	fma.rn.f32 	%f62, %f50, %f61, %f45;
	ld.shared.f32 	%f63, [%r9+196];
	fma.rn.f32 	%f64, %f50, %f63, %f47;
	ld.shared.f32 	%f65, [%r9+228];
	fma.rn.f32 	%f66, %f50, %f65, %f49;
	ld.shared.f32 	%f67, [%r42+512];
	ld.shared.f32 	%f68, [%r9+8];
	fma.rn.f32 	%f69, %f67, %f68, %f52;
	ld.shared.f32 	%f70, [%r9+40];
	fma.rn.f32 	%f71, %f67, %f70, %f54;
	ld.shared.f32 	%f72, [%r9+72];
	fma.rn.f32 	%f73, %f67, %f72, %f56;
	ld.shared.f32 	%f74, [%r9+104];
	fma.rn.f32 	%f75, %f67, %f74, %f58;
	ld.shared.f32 	%f76, [%r9+136];
	fma.rn.f32 	%f77, %f67, %f76, %f60;
	ld.shared.f32 	%f78, [%r9+168];
	fma.rn.f32 	%f79, %f67, %f78, %f62;
	ld.shared.f32 	%f80, [%r9+200];
	fma.rn.f32 	%f81, %f67, %f80, %f64;
	ld.shared.f32 	%f82, [%r9+232];
	fma.rn.f32 	%f83, %f67, %f82, %f66;
	ld.shared.f32 	%f84, [%r42+768];
	ld.shared.f32 	%f85, [%r9+12];
	fma.rn.f32 	%f86, %f84, %f85, %f69;
	ld.shared.f32 	%f87, [%r9+44];
	fma.rn.f32 	%f88, %f84, %f87, %f71;
	ld.shared.f32 	%f89, [%r9+76];
	fma.rn.f32 	%f90, %f84, %f89, %f73;
	ld.shared.f32 	%f91, [%r9+108];
	fma.rn.f32 	%f92, %f84, %f91, %f75;
	ld.shared.f32 	%f93, [%r9+140];
	fma.rn.f32 	%f94, %f84, %f93, %f77;
	ld.shared.f32 	%f95, [%r9+172];
	fma.rn.f32 	%f96, %f84, %f95, %f79;
	ld.shared.f32 	%f97, [%r9+204];
	fma.rn.f32 	%f98, %f84, %f97, %f81;
	ld.shared.f32 	%f99, [%r9+236];
	fma.rn.f32 	%f100, %f84, %f99, %f83;
	ld.shared.f32 	%f101, [%r42+1024];
	ld.shared.f32 	%f102, [%r9+16];
	fma.rn.f32 	%f103, %f101, %f102, %f86;
	ld.shared.f32 	%f104, [%r9+48];
	fma.rn.f32 	%f105, %f101, %f104, %f88;
	ld.shared.f32 	%f106, [%r9+80];
	fma.rn.f32 	%f107, %f101, %f106, %f90;
	ld.shared.f32 	%f108, [%r9+112];
	fma.rn.f32 	%f109, %f101, %f108, %f92;
	ld.shared.f32 	%f110, [%r9+144];
	fma.rn.f32 	%f111, %f101, %f110, %f94;
	ld.shared.f32 	%f112, [%r9+176];
	fma.rn.f32 	%f113, %f101, %f112, %f96;
	ld.shared.f32 	%f114, [%r9+208];
	fma.rn.f32 	%f115, %f101, %f114, %f98;
	ld.shared.f32 	%f116, [%r9+240];
	fma.rn.f32 	%f117, %f101, %f116, %f100;
	ld.shared.f32 	%f118, [%r42+1280];
	ld.shared.f32 	%f119, [%r9+20];
	fma.rn.f32 	%f120, %f118, %f119, %f103;
	ld.shared.f32 	%f121, [%r9+52];
	fma.rn.f32 	%f122, %f118, %f121, %f105;
	ld.shared.f32 	%f123, [%r9+84];
	fma.rn.f32 	%f124, %f118, %f123, %f107;
	ld.shared.f32 	%f125, [%r9+116];
	fma.rn.f32 	%f126, %f118, %f125, %f109;
	ld.shared.f32 	%f127, [%r9+148];
	fma.rn.f32 	%f128, %f118, %f127, %f111;
	ld.shared.f32 	%f129, [%r9+180];
	fma.rn.f32 	%f130, %f118, %f129, %f113;
	ld.shared.f32 	%f131, [%r9+212];
	fma.rn.f32 	%f132, %f118, %f131, %f115;
	ld.shared.f32 	%f133, [%r9+244];
	fma.rn.f32 	%f134, %f118, %f133, %f117;
	ld.shared.f32 	%f135, [%r42+1536];
	ld.shared.f32 	%f136, [%r9+24];
	fma.rn.f32 	%f137, %f135, %f136, %f120;
	ld.shared.f32 	%f138, [%r9+56];
	fma.rn.f32 	%f139, %f135, %f138, %f122;
	ld.shared.f32 	%f140, [%r9+88];
	fma.rn.f32 	%f141, %f135, %f140, %f124;
	ld.shared.f32 	%f142, [%r9+120];
	fma.rn.f32 	%f143, %f135, %f142, %f126;
	ld.shared.f32 	%f144, [%r9+152];
	fma.rn.f32 	%f145, %f135, %f144, %f128;
	ld.shared.f32 	%f146, [%r9+184];
	fma.rn.f32 	%f147, %f135, %f146, %f130;
	ld.shared.f32 	%f148, [%r9+216];
	fma.rn.f32 	%f149, %f135, %f148, %f132;
	ld.shared.f32 	%f150, [%r9+248];
	fma.rn.f32 	%f151, %f135, %f150, %f134;
	ld.shared.f32 	%f152, [%r42+1792];
	ld.shared.f32 	%f153, [%r9+28];
	fma.rn.f32 	%f176, %f152, %f153, %f137;
	ld.shared.f32 	%f154, [%r9+60];
	fma.rn.f32 	%f175, %f152, %f154, %f139;
	ld.shared.f32 	%f155, [%r9+92];
	fma.rn.f32 	%f174, %f152, %f155, %f141;
	ld.shared.f32 	%f156, [%r9+124];
	fma.rn.f32 	%f173, %f152, %f156, %f143;
	ld.shared.f32 	%f157, [%r9+156];
	fma.rn.f32 	%f172, %f152, %f157, %f145;
	ld.shared.f32 	%f158, [%r9+188];
	fma.rn.f32 	%f171, %f152, %f158, %f147;
	ld.shared.f32 	%f159, [%r9+220];
	fma.rn.f32 	%f170, %f152, %f159, %f149;
	ld.shared.f32 	%f160, [%r9+252];
	fma.rn.f32 	%f169, %f152, %f160, %f151;
	bar.sync 	0;
	add.s32 	%r65, %r65, 8;
	cvt.u64.u32 	%rd68, %r65;
	setp.gt.u64 	%p8, %rd19, %rd68;
	@%p8 bra 	$L__BB0_2;
$L__BB0_7:
	shl.b32 	%r43, %r1, 6;
	shl.b32 	%r44, %r2, 6;
	shl.b32 	%r45, %r6, 3;
	mov.u32 	%r46, %tid.x;
	and.b32  	%r47, %r46, 63;
	or.b32  	%r48, %r44, %r47;
	cvt.u64.u32 	%rd3, %r48;
	setp.gt.u64 	%p9, %rd18, %rd3;
	add.s32 	%r50, %r45, %r43;
	cvt.u64.u32 	%rd4, %r50;
	setp.gt.u64 	%p10, %rd17, %rd4;
	and.pred  	%p11, %p10, %p9;
	@%p11 bra 	$L__BB0_8;
	bra.uni 	$L__BB0_9;
$L__BB0_8:
	mad.lo.s64 	%rd35, %rd18, %rd4, %rd3;
	shl.b64 	%rd36, %rd35, 2;
	add.s64 	%rd37, %rd1, %rd36;
	st.global.f32 	[%rd37], %f176;
$L__BB0_9:
	cvt.u32.u64 	%r51, %rd4;
	setp.le.u64 	%p12, %rd18, %rd3;
	add.s32 	%r52, %r51, 1;
	cvt.u64.u32 	%rd8, %r52;
	setp.le.u64 	%p13, %rd17, %rd8;
	or.pred  	%p14, %p13, %p12;
	@%p14 bra 	$L__BB0_11;
	mad.lo.s64 	%rd39, %rd18, %rd8, %rd3;
	shl.b64 	%rd40, %rd39, 2;
	add.s64 	%rd41, %rd1, %rd40;
	st.global.f32 	[%rd41], %f175;
$L__BB0_11:
	setp.le.u64 	%p15, %rd18, %rd3;
	add.s32 	%r54, %r51, 2;
	cvt.u64.u32 	%rd9, %r54;
	setp.le.u64 	%p16, %rd17, %rd9;
	or.pred  	%p17, %p16, %p15;
	@%p17 bra 	$L__BB0_13;
	mad.lo.s64 	%rd43, %rd18, %rd9, %rd3;
	shl.b64 	%rd44, %rd43, 2;
	add.s64 	%rd45, %rd1, %rd44;
	st.global.f32 	[%rd45], %f174;
$L__BB0_13:
	setp.le.u64 	%p18, %rd18, %rd3;
	add.s32 	%r56, %r51, 3;
	cvt.u64.u32 	%rd10, %r56;
	setp.le.u64 	%p19, %rd17, %rd10;
	or.pred  	%p20, %p19, %p18;
	@%p20 bra 	$L__BB0_15;
	mad.lo.s64 	%rd47, %rd18, %rd10, %rd3;
	shl.b64 	%rd48, %rd47, 2;
	add.s64 	%rd49, %rd1, %rd48;
	st.global.f32 	[%rd49], %f173;
$L__BB0_15:
	setp.le.u64 	%p21, %rd18, %rd3;
	add.s32 	%r58, %r51, 4;
	cvt.u64.u32 	%rd11, %r58;
	setp.le.u64 	%p22, %rd17, %rd11;
	or.pred  	%p23, %p22, %p21;
	@%p23 bra 	$L__BB0_17;
	mad.lo.s64 	%rd51, %rd18, %rd11, %rd3;
	shl.b64 	%rd52, %rd51, 2;
	add.s64 	%rd53, %rd1, %rd52;
	st.global.f32 	[%rd53], %f172;
$L__BB0_17:
	setp.le.u64 	%p24, %rd18, %rd3;
	add.s32 	%r60, %r51, 5;
	cvt.u64.u32 	%rd12, %r60;
	setp.le.u64 	%p25, %rd17, %rd12;
	or.pred  	%p26, %p25, %p24;
	@%p26 bra 	$L__BB0_19;
	mad.lo.s64 	%rd55, %rd18, %rd12, %rd3;
	shl.b64 	%rd56, %rd55, 2;
	add.s64 	%rd57, %rd1, %rd56;
	st.global.f32 	[%rd57], %f171;
$L__BB0_19:
	setp.le.u64 	%p27, %rd18, %rd3;
	add.s32 	%r62, %r51, 6;
	cvt.u64.u32 	%rd13, %r62;
	setp.le.u64 	%p28, %rd17, %rd13;
	or.pred  	%p29, %p28, %p27;
	@%p29 bra 	$L__BB0_21;
	mad.lo.s64 	%rd59, %rd18, %rd13, %rd3;
	shl.b64 	%rd60, %rd59, 2;
	add.s64 	%rd61, %rd1, %rd60;
	st.global.f32 	[%rd61], %f170;
$L__BB0_21:
	setp.le.u64 	%p30, %rd18, %rd3;
	add.s32 	%r64, %r51, 7;
	cvt.u64.u32 	%rd14, %r64;
	setp.le.u64 	%p31, %rd17, %rd14;
	or.pred  	%p32, %p31, %p30;
	@%p32 bra 	$L__BB0_23;
	mad.lo.s64 	%rd63, %rd18, %rd14, %rd3;
	shl.b64 	%rd64, %rd63, 2;
	add.s64 	%rd65, %rd1, %rd64;
	st.global.f32 	[%rd65], %f169;
$L__BB0_23:
	ret;

}


// ===== COMPILED SASS (sm_100) =====

	.target	sm_100

	.elftype	@"ET_EXEC"


//--------------------- .note.nv.tkinfo           --------------------------
	.section	.note.nv.tkinfo,"",@"SHT_NOTE"
	.sectionflags	@"SHF_NOTE_NV_TKINFO"
	.tkinfo
        /*0018*/ 	.word	0x00000002
        /*0030*/ 	.string	""
        /*0030*/ 	.string	"ptxas"
        /*0030*/ 	.string	"Cuda compilation tools, release 13.0, V13.0.88"
        /*0030*/ 	.string	"Build cuda_13.0.r13.0/compiler.36424714_0"
        /*0030*/ 	.string	"-arch sm_100 -m 64 "



//--------------------- .note.nv.cuinfo           --------------------------
	.section	.note.nv.cuinfo,"",@"SHT_NOTE"
	.sectionflags	@"SHF_NOTE_NV_CUINFO"
        /*0018*/ 	.short	0x0002
        /*001a*/ 	.short	0x0064
        /*001c*/ 	.short	0x0082
	.zero		2


//--------------------- .nv.info                  --------------------------
	.section	.nv.info,"",@"SHT_CUDA_INFO"
	.align	4


	//----- nvinfo : EIATTR_REGCOUNT
	.align		4
        /*0000*/ 	.byte	0x04, 0x2f
        /*0002*/ 	.short	(.L_1 - .L_0)
	.align		4
.L_0:
        /*0004*/ 	.word	index@(_Z11mm_1dtilingPKfS0_Pfmmm)
        /*0008*/ 	.word	0x0000002c


	//----- nvinfo : EIATTR_FRAME_SIZE
	.align		4
.L_1:
        /*000c*/ 	.byte	0x04, 0x11
        /*000e*/ 	.short	(.L_3 - .L_2)
	.align		4
.L_2:
        /*0010*/ 	.word	index@(_Z11mm_1dtilingPKfS0_Pfmmm)
        /*0014*/ 	.word	0x00000000


	//----- nvinfo : EIATTR_MIN_STACK_SIZE
	.align		4
.L_3:
        /*0018*/ 	.byte	0x04, 0x12
        /*001a*/ 	.short	(.L_5 - .L_4)
	.align		4
.L_4:
        /*001c*/ 	.word	index@(_Z11mm_1dtilingPKfS0_Pfmmm)
        /*0020*/ 	.word	0x00000000
.L_5:


//--------------------- .nv.compat                --------------------------
	.section	.nv.compat,"",@"SHT_CUDA_COMPAT_INFO"
	.align	4
        /*0000*/ 	.byte	0x02, 0x09, 0x00, 0x00, 0x02, 0x02, 0x01, 0x00, 0x02, 0x05, 0x05, 0x00, 0x03, 0x07, 0x01, 0x01
        /*0010*/ 	.byte	0x02, 0x03, 0x00, 0x00, 0x02, 0x06, 0x01, 0x00, 0x04, 0x0b, 0x08, 0x00, 0x09, 0x00, 0x00, 0x00
        /*0020*/ 	.byte	0x00, 0x00, 0x00, 0x00


//--------------------- .nv.info._Z11mm_1dtilingPKfS0_Pfmmm --------------------------
	.section	.nv.info._Z11mm_1dtilingPKfS0_Pfmmm,"",@"SHT_CUDA_INFO"
	.sectionflags	@""
	.align	4


	//----- nvinfo : EIATTR_CUDA_API_VERSION
	.align		4
        /*0000*/ 	.byte	0x04, 0x37
        /*0002*/ 	.short	(.L_7 - .L_6)
.L_6:
        /*0004*/ 	.word	0x00000082


	//----- nvinfo : EIATTR_KPARAM_INFO
	.align		4
.L_7:
        /*0008*/ 	.byte	0x04, 0x17
        /*000a*/ 	.short	(.L_9 - .L_8)
.L_8:
        /*000c*/ 	.word	0x00000000
        /*0010*/ 	.short	0x0005
        /*0012*/ 	.short	0x0028
        /*0014*/ 	.byte	0x00, 0xf0, 0x21, 0x00


	//----- nvinfo : EIATTR_KPARAM_INFO
	.align		4
.L_9:
        /*0018*/ 	.byte	0x04, 0x17
        /*001a*/ 	.short	(.L_11 - .L_10)
.L_10:
        /*001c*/ 	.word	0x00000000
        /*0020*/ 	.short	0x0004
        /*0022*/ 	.short	0x0020
        /*0024*/ 	.byte	0x00, 0xf0, 0x21, 0x00


	//----- nvinfo : EIATTR_KPARAM_INFO
	.align		4
.L_11:
        /*0028*/ 	.byte	0x04, 0x17
        /*002a*/ 	.short	(.L_13 - .L_12)
.L_12:
        /*002c*/ 	.word	0x00000000
        /*0030*/ 	.short	0x0003
        /*0032*/ 	.short	0x0018
        /*0034*/ 	.byte	0x00, 0xf0, 0x21, 0x00


	//----- nvinfo : EIATTR_KPARAM_INFO
	.align		4
.L_13:
        /*0038*/ 	.byte	0x04, 0x17
        /*003a*/ 	.short	(.L_15 - .L_14)
.L_14:
        /*003c*/ 	.word	0x00000000
        /*0040*/ 	.short	0x0002
        /*0042*/ 	.short	0x0010
        /*0044*/ 	.byte	0x00, 0xf5, 0x21, 0x00


	//----- nvinfo : EIATTR_KPARAM_INFO
	.align		4
.L_15:
        /*0048*/ 	.byte	0x04, 0x17
        /*004a*/ 	.short	(.L_17 - .L_16)
.L_16:
        /*004c*/ 	.word	0x00000000
        /*0050*/ 	.short	0x0001
        /*0052*/ 	.short	0x0008
        /*0054*/ 	.byte	0x00, 0xf5, 0x21, 0x00


	//----- nvinfo : EIATTR_KPARAM_INFO
	.align		4
.L_17:
        /*0058*/ 	.byte	0x04, 0x17
        /*005a*/ 	.short	(.L_19 - .L_18)
.L_18:
        /*005c*/ 	.word	0x00000000
        /*0060*/ 	.short	0x0000
        /*0062*/ 	.short	0x0000
        /*0064*/ 	.byte	0x00, 0xf5, 0x21, 0x00


	//----- nvinfo : EIATTR_SPARSE_MMA_MASK
	.align		4
.L_19:
        /*0068*/ 	.byte	0x03, 0x50
        /*006a*/ 	.short	0x0000


	//----- nvinfo : EIATTR_MAXREG_COUNT
	.align		4
        /*006c*/ 	.byte	0x03, 0x1b
        /*006e*/ 	.short	0x00ff


	//----- nvinfo : EIATTR_NUM_BARRIERS
	.align		4
        /*0070*/ 	.byte	0x02, 0x4c
        /*0072*/ 	.byte	0x01
	.zero		1


	//----- nvinfo : EIATTR_MERCURY_ISA_VERSION
	.align		4
        /*0074*/ 	.byte	0x03, 0x5f
        /*0076*/ 	.short	0x0101


	//----- nvinfo : EIATTR_VRC_CTA_INIT_COUNT
	.align		4
        /*0078*/ 	.byte	0x02, 0x4a
	.zero		1
	.zero		1


	//----- nvinfo : EIATTR_EXIT_INSTR_OFFSETS
	.align		4
        /*007c*/ 	.byte	0x04, 0x1c
        /*007e*/ 	.short	(.L_21 - .L_20)


	//   ....[0]....
.L_20:
        /*0080*/ 	.word	0x00000ff0


	//   ....[1]....
        /*0084*/ 	.word	0x00001070


	//----- nvinfo : EIATTR_CBANK_PARAM_SIZE
	.align		4
.L_21:
        /*0088*/ 	.byte	0x03, 0x19
        /*008a*/ 	.short	0x0030


	//----- nvinfo : EIATTR_PARAM_CBANK
	.align		4
        /*008c*/ 	.byte	0x04, 0x0a
        /*008e*/ 	.short	(.L_23 - .L_22)
	.align		4
.L_22:
        /*0090*/ 	.word	index@(.nv.constant0._Z11mm_1dtilingPKfS0_Pfmmm)
        /*0094*/ 	.short	0x0380
        /*0096*/ 	.short	0x0030


	//----- nvinfo : EIATTR_SW_WAR
	.align		4
.L_23:
        /*0098*/ 	.byte	0x04, 0x36
        /*009a*/ 	.short	(.L_25 - .L_24)
.L_24:
        /*009c*/ 	.word	0x00000008
.L_25:


//--------------------- .nv.callgraph             --------------------------
	.section	.nv.callgraph,"",@"SHT_CUDA_CALLGRAPH"
	.align	4
	.sectionentsize	8
	.align		4
        /*0000*/ 	.word	0x00000000
	.align		4
        /*0004*/ 	.word	0xffffffff
	.align		4
        /*0008*/ 	.word	0x00000000
	.align		4
        /*000c*/ 	.word	0xfffffffe
	.align		4
        /*0010*/ 	.word	0x00000000
	.align		4
        /*0014*/ 	.word	0xfffffffd
	.align		4
        /*0018*/ 	.word	0x00000000
	.align		4
        /*001c*/ 	.word	0xfffffffc


//--------------------- .text._Z11mm_1dtilingPKfS0_Pfmmm --------------------------
	.section	.text._Z11mm_1dtilingPKfS0_Pfmmm,"ax",@progbits
	.align	128
        .global         _Z11mm_1dtilingPKfS0_Pfmmm
        .type           _Z11mm_1dtilingPKfS0_Pfmmm,@function
        .size           _Z11mm_1dtilingPKfS0_Pfmmm,(.L_x_3 - _Z11mm_1dtilingPKfS0_Pfmmm)
        .other          _Z11mm_1dtilingPKfS0_Pfmmm,@"STO_CUDA_ENTRY STV_DEFAULT"
_Z11mm_1dtilingPKfS0_Pfmmm:
.text._Z11mm_1dtilingPKfS0_Pfmmm:
[----:B------:R-:W-:Y:S01]  /*0000*/  LDC R1, c[0x0][0x37c] ;  /* 0x0000df00ff017b82 */ /* 0x000fe20000000800 */
[----:B------:R-:W0:Y:S01]  /*0010*/  LDCU.64 UR4, c[0x0][0x3a8] ;  /* 0x00007500ff0477ac */ /* 0x000e220008000a00 */
[----:B------:R-:W1:Y:S01]  /*0020*/  S2R R4, SR_TID.X ;  /* 0x0000000000047919 */ /* 0x000e620000002100 */
[----:B------:R-:W-:Y:S01]  /*0030*/  HFMA2 R40, -RZ, RZ, 0, 0 ;  /* 0x00000000ff287431 */ /* 0x000fe200000001ff */
[----:B------:R-:W-:Y:S02]  /*0040*/  CS2R R36, SRZ ;  /* 0x0000000000247805 */ /* 0x000fe4000001ff00 */
[----:B------:R-:W-:Y:S01]  /*0050*/  MOV R38, RZ ;  /* 0x000000ff00267202 */ /* 0x000fe20000000f00 */
[----:B------:R-:W2:Y:S01]  /*0060*/  S2R R0, SR_CTAID.Y ;  /* 0x0000000000007919 */ /* 0x000ea20000002600 */
[----:B------:R-:W-:Y:S02]  /*0070*/  CS2R R20, SRZ ;  /* 0x0000000000147805 */ /* 0x000fe4000001ff00 */
[----:B------:R-:W-:Y:S01]  /*0080*/  CS2R R22, SRZ ;  /* 0x0000000000167805 */ /* 0x000fe2000001ff00 */
[----:B------:R-:W3:Y:S01]  /*0090*/  LDCU.64 UR18, c[0x0][0x3a0] ;  /* 0x00007400ff1277ac */ /* 0x000ee20008000a00 */
[----:B------:R-:W4:Y:S01]  /*00a0*/  S2R R2, SR_CTAID.X ;  /* 0x0000000000027919 */ /* 0x000f220000002500 */
[----:B------:R-:W1:Y:S01]  /*00b0*/  LDCU.64 UR10, c[0x0][0x358] ;  /* 0x00006b00ff0a77ac */ /* 0x000e620008000a00 */
[----:B0-----:R-:W-:-:S04]  /*00c0*/  UISETP.NE.U32.AND UP0, UPT, UR4, URZ, UPT ;  /* 0x000000ff0400728c */ /* 0x001fc8000bf05070 */
[----:B------:R-:W-:Y:S01]  /*00d0*/  UISETP.NE.AND.EX UP0, UPT, UR5, URZ, UPT, UP0 ;  /* 0x000000ff0500728c */ /* 0x000fe2000bf05300 */
[----:B-1----:R-:W-:Y:S02]  /*00e0*/  LOP3.LUT R29, R4, 0x3f, RZ, 0xc0, !PT ;  /* 0x0000003f041d7812 */ /* 0x002fe400078ec0ff */
[----:B------:R-:W-:-:S06]  /*00f0*/  SHF.R.U32.HI R28, RZ, 0x6, R4 ;  /* 0x00000006ff1c7819 */ /* 0x000fcc0000011604 */
[----:B---3--:R-:W-:Y:S05]  /*0100*/  BRA.U !UP0, `(.L_x_0) ;  /* 0x0000000908607547 */ /* 0x008fea000b800000 */
[----:B------:R-:W0:Y:S01]  /*0110*/  S2UR UR8, SR_CgaCtaId ;  /* 0x00000000000879c3 */ /* 0x000e220000008800 */
[----:B------:R-:W-:Y:S01]  /*0120*/  UMOV UR5, 0x400 ;  /* 0x0000040000057882 */ /* 0x000fe20000000000 */
[C---:B------:R-:W-:Y:S01]  /*0130*/  LOP3.LUT R3, R4.reuse, 0x3f8, RZ, 0xc0, !PT ;  /* 0x000003f804037812 */ /* 0x040fe200078ec0ff */
[----:B------:R-:W-:Y:S01]  /*0140*/  UIADD3 UR6, UPT, UPT, UR5, 0x800, URZ ;  /* 0x0000080005067890 */ /* 0x000fe2000fffe0ff */
[--C-:B------:R-:W-:Y:S01]  /*0150*/  LOP3.LUT R25, R29, 0x3c0, R4.reuse, 0xf8, !PT ;  /* 0x000003c01d197812 */ /* 0x100fe200078ef804 */
[----:B------:R-:W-:Y:S01]  /*0160*/  UMOV UR4, URZ ;  /* 0x000000ff00047c82 */ /* 0x000fe20008000000 */
[--C-:B------:R-:W-:Y:S01]  /*0170*/  LOP3.LUT R26, R3, 0x7, R4.reuse, 0xf8, !PT ;  /* 0x00000007031a7812 */ /* 0x100fe200078ef804 */
[C---:B------:R-:W-:Y:S01]  /*0180*/  IMAD.SHL.U32 R3, R4.reuse, 0x4, RZ ;  /* 0x0000000404037824 */ /* 0x040fe200078e00ff */
[----:B------:R-:W-:Y:S01]  /*0190*/  SHF.R.U32.HI R27, RZ, 0x3, R4 ;  /* 0x00000003ff1b7819 */ /* 0x000fe20000011604 */
[----:B------:R-:W1:Y:S01]  /*01a0*/  LDCU.64 UR16, c[0x0][0x3a8] ;  /* 0x00007500ff1077ac */ /* 0x000e620008000a00 */
[----:B------:R-:W-:-:S02]  /*01b0*/  LOP3.LUT R30, R4, 0x7, RZ, 0xc0, !PT ;  /* 0x00000007041e7812 */ /* 0x000fc400078ec0ff */
[C---:B------:R-:W-:Y:S01]  /*01c0*/  LOP3.LUT R24, R3.reuse, 0xf00, RZ, 0xc0, !PT ;  /* 0x00000f0003187812 */ /* 0x040fe200078ec0ff */
[----:B------:R-:W3:Y:S01]  /*01d0*/  LDCU.64 UR12, c[0x0][0x398] ;  /* 0x00007300ff0c77ac */ /* 0x000ee20008000a00 */
[----:B------:R-:W-:Y:S02]  /*01e0*/  MOV R36, RZ ;  /* 0x000000ff00247202 */ /* 0x000fe40000000f00 */
[----:B--2---:R-:W-:Y:S01]  /*01f0*/  LEA R27, R0, R27, 0x6 ;  /* 0x0000001b001b7211 */ /* 0x004fe200078e30ff */
[----:B------:R-:W2:Y:S01]  /*0200*/  LDCU.64 UR14, c[0x0][0x3a0] ;  /* 0x00007400ff0e77ac */ /* 0x000ea20008000a00 */
[----:B------:R-:W-:Y:S01]  /*0210*/  LOP3.LUT R3, R3, 0xfc, RZ, 0xc0, !PT ;  /* 0x000000fc03037812 */ /* 0x000fe200078ec0ff */
[----:B0-----:R-:W-:Y:S02]  /*0220*/  ULEA UR7, UR8, UR5, 0x18 ;  /* 0x0000000508077291 */ /* 0x001fe4000f8ec0ff */
[----:B------:R-:W-:Y:S01]  /*0230*/  ULEA UR8, UR8, UR6, 0x18 ;  /* 0x0000000608087291 */ /* 0x000fe2000f8ec0ff */
[----:B------:R-:W-:-:S02]  /*0240*/  UMOV UR5, URZ ;  /* 0x000000ff00057c82 */ /* 0x000fc40008000000 */
[----:B------:R-:W-:Y:S01]  /*0250*/  UMOV UR6, URZ ;  /* 0x000000ff00067c82 */ /* 0x000fe20008000000 */
[----:B------:R-:W-:Y:S02]  /*0260*/  LEA R26, R26, UR7, 0x2 ;  /* 0x000000071a1a7c11 */ /* 0x000fe4000f8e10ff */
[----:B-1-3--:R-:W-:-:S07]  /*0270*/  LEA R25, R25, UR8, 0x2 ;  /* 0x0000000819197c11 */ /* 0x00afce000f8e10ff */
.L_x_1:
[----:B------:R-:W0:Y:S01]  /*0280*/  S2R R29, SR_TID.X ;  /* 0x00000000001d7919 */ /* 0x000e220000002100 */
[----:B----4-:R-:W-:Y:S01]  /*0290*/  IMAD.SHL.U32 R8, R2, 0x40, RZ ;  /* 0x0000004002087824 */ /* 0x010fe200078e00ff */
[----:B------:R-:W-:Y:S02]  /*02a0*/  IADD3 R4, PT, PT, R30, UR4, RZ ;  /* 0x000000041e047c10 */ /* 0x000fe4000fffe0ff */
[----:B------:R-:W-:Y:S02]  /*02b0*/  IADD3 R13, PT, PT, R28, UR4, RZ ;  /* 0x000000041c0d7c10 */ /* 0x000fe4000fffe0ff */
[----:B------:R-:W-:Y:S02]  /*02c0*/  ISETP.GE.U32.AND P0, PT, R4, UR16, PT ;  /* 0x0000001004007c0c */ /* 0x000fe4000bf06070 */
[----:B------:R-:W-:Y:S02]  /*02d0*/  ISETP.GE.U32.AND P2, PT, R27, UR12, PT ;  /* 0x0000000c1b007c0c */ /* 0x000fe4000bf46070 */
[----:B------:R-:W-:-:S02]  /*02e0*/  ISETP.GE.U32.AND.EX P0, PT, RZ, UR17, PT, P0 ;  /* 0x00000011ff007c0c */ /* 0x000fc4000bf06100 */
[----:B------:R-:W-:Y:S02]  /*02f0*/  ISETP.GE.U32.AND P3, PT, R13, UR16, PT ;  /* 0x000000100d007c0c */ /* 0x000fe4000bf66070 */
[----:B------:R-:W-:-:S13]  /*0300*/  ISETP.GE.U32.OR.EX P0, PT, RZ, UR13, P0, P2 ;  /* 0x0000000dff007c0c */ /* 0x000fda0008706520 */
[----:B------:R-:W1:Y:S01]  /*0310*/  @!P0 LDC.64 R4, c[0x0][0x380] ;  /* 0x0000e000ff048b82 */ /* 0x000e620000000a00 */
[----:B------:R-:W-:Y:S01]  /*0320*/  @!P0 MOV R11, RZ ;  /* 0x000000ff000b8202 */ /* 0x000fe20000000f00 */
[----:B------:R-:W-:Y:S01]  /*0330*/  @!P0 IMAD.MOV.U32 R10, RZ, RZ, R30 ;  /* 0x000000ffff0a8224 */ /* 0x000fe200078e001e */
[----:B0-----:R-:W-:-:S03]  /*0340*/  LOP3.LUT R29, R29, 0x3f, RZ, 0xc0, !PT ;  /* 0x0000003f1d1d7812 */ /* 0x001fc600078ec0ff */
[----:B------:R-:W-:Y:S01]  /*0350*/  @!P0 IMAD.WIDE.U32 R10, R27, UR16, R10 ;  /* 0x000000101b0a8c25 */ /* 0x000fe2000f8e000a */
[----:B------:R-:W-:-:S03]  /*0360*/  LOP3.LUT R8, R8, R29, RZ, 0xfc, !PT ;  /* 0x0000001d08087212 */ /* 0x000fc600078efcff */
[----:B------:R-:W-:Y:S01]  /*0370*/  @!P0 IMAD R11, R27, UR17, R11 ;  /* 0x000000111b0b8c24 */ /* 0x000fe2000f8e020b */
[----:B------:R-:W-:Y:S02]  /*0380*/  @!P0 IADD3 R10, P2, PT, R10, UR5, RZ ;  /* 0x000000050a0a8c10 */ /* 0x000fe4000ff5e0ff */
[----:B--2---:R-:W-:Y:S02]  /*0390*/  ISETP.GE.U32.AND P1, PT, R8, UR14, PT ;  /* 0x0000000e08007c0c */ /* 0x004fe4000bf26070 */
[----:B------:R-:W-:Y:S02]  /*03a0*/  @!P0 IADD3.X R11, PT, PT, R11, UR6, RZ, P2, !PT ;  /* 0x000000060b0b8c10 */ /* 0x000fe400097fe4ff */
[----:B------:R-:W-:-:S04]  /*03b0*/  ISETP.GE.U32.AND.EX P1, PT, RZ, UR15, PT, P1 ;  /* 0x0000000fff007c0c */ /* 0x000fc8000bf26110 */
[----:B------:R-:W-:Y:S02]  /*03c0*/  ISETP.GE.U32.OR.EX P1, PT, RZ, UR17, P1, P3 ;  /* 0x00000011ff007c0c */ /* 0x000fe40008f26530 */
[----:B-1----:R-:W-:-:S04]  /*03d0*/  @!P0 LEA R4, P2, R10, R4, 0x2 ;  /* 0x000000040a048211 */ /* 0x002fc800078410ff */
[----:B------:R-:W-:-:S07]  /*03e0*/  @!P0 LEA.HI.X R5, R10, R5, R11, 0x2, P2 ;  /* 0x000000050a058211 */ /* 0x000fce00010f140b */
[----:B------:R-:W0:Y:S01]  /*03f0*/  @!P1 LDC.64 R6, c[0x0][0x388] ;  /* 0x0000e200ff069b82 */ /* 0x000e220000000a00 */
[----:B------:R-:W-:-:S03]  /*0400*/  @!P1 MOV R9, RZ ;  /* 0x000000ff00099202 */ /* 0x000fc60000000f00 */
[----:B------:R-:W-:-:S04]  /*0410*/  @!P1 IMAD.WIDE.U32 R8, R13, UR14, R8 ;  /* 0x0000000e0d089c25 */ /* 0x000fc8000f8e0008 */
[----:B------:R-:W-:Y:S01]  /*0420*/  @!P1 IMAD R9, R13, UR15, R9 ;  /* 0x0000000f0d099c24 */ /* 0x000fe2000f8e0209 */
[----:B------:R-:W-:-:S06]  /*0430*/  CS2R R12, SRZ ;  /* 0x00000000000c7805 */ /* 0x000fcc000001ff00 */
[----:B------:R-:W2:Y:S01]  /*0440*/  @!P0 LDG.E R13, desc[UR10][R4.64] ;  /* 0x0000000a040d8981 */ /* 0x000ea2000c1e1900 */
[----:B0-----:R-:W-:-:S04]  /*0450*/  @!P1 LEA R6, P3, R8, R6, 0x2 ;  /* 0x0000000608069211 */ /* 0x001fc800078610ff */
[----:B------:R-:W-:-:S05]  /*0460*/  @!P1 LEA.HI.X R7, R8, R7, R9, 0x2, P3 ;  /* 0x0000000708079211 */ /* 0x000fca00018f1409 */
[----:B------:R-:W3:Y:S04]  /*0470*/  @!P1 LDG.E R12, desc[UR10][R6.64] ;  /* 0x0000000a060c9981 */ /* 0x000ee8000c1e1900 */
[----:B--2---:R-:W-:Y:S04]  /*0480*/  STS [R26], R13 ;  /* 0x0000000d1a007388 */ /* 0x004fe80000000800 */
[----:B---3--:R-:W-:Y:S01]  /*0490*/  STS [R25], R12 ;  /* 0x0000000c19007388 */ /* 0x008fe20000000800 */
[----:B------:R-:W-:Y:S06]  /*04a0*/  BAR.SYNC.DEFER_BLOCKING 0x0 ;  /* 0x0000000000007b1d */ /* 0x000fec0000010000 */
[----:B------:R-:W-:Y:S04]  /*04b0*/  LDS R35, [R3+UR8] ;  /* 0x0000000803237984 */ /* 0x000fe80008000800 */
[----:B------:R-:W0:Y:S04]  /*04c0*/  LDS.128 R16, [R24+UR7+0x20] ;  /* 0x0000200718107984 */ /* 0x000e280008000c00 */
[----:B------:R-:W1:Y:S04]  /*04d0*/  LDS R34, [R3+UR8+0x100] ;  /* 0x0001000803227984 */ /* 0x000e680008000800 */
[----:B------:R-:W2:Y:S04]  /*04e0*/  LDS R39, [R3+UR8+0x200] ;  /* 0x0002000803277984 */ /* 0x000ea80008000800 */
[----:B------:R-:W3:Y:S04]  /*04f0*/  LDS R31, [R3+UR8+0x300] ;  /* 0x00030008031f7984 */ /* 0x000ee80008000800 */
[----:B------:R-:W4:Y:S04]  /*0500*/  LDS.128 R8, [R24+UR7] ;  /* 0x0000000718087984 */ /* 0x000f280008000c00 */
[----:B------:R-:W5:Y:S04]  /*0510*/  LDS.128 R4, [R24+UR7+0x40] ;  /* 0x0000400718047984 */ /* 0x000f680008000c00 */
[----:B------:R-:W5:Y:S01]  /*0520*/  LDS.128 R12, [R24+UR7+0x60] ;  /* 0x00006007180c7984 */ /* 0x000f620008000c00 */
[----:B0-----:R-:W-:-:S04]  /*0530*/  FFMA R16, R35, R16, R22 ;  /* 0x0000001023107223 */ /* 0x001fc80000000016 */
[----:B-1----:R-:W-:-:S04]  /*0540*/  FFMA R17, R34, R17, R16 ;  /* 0x0000001122117223 */ /* 0x002fc80000000010 */
[----:B--2---:R-:W-:-:S04]  /*0550*/  FFMA R18, R39, R18, R17 ;  /* 0x0000001227127223 */ /* 0x004fc80000000011 */
[----:B---3--:R-:W-:Y:S02]  /*0560*/  FFMA R33, R31, R19, R18 ;  /* 0x000000131f217223 */ /* 0x008fe40000000012 */
[----:B------:R-:W0:Y:S01]  /*0570*/  LDS.128 R16, [R24+UR7+0x80] ;  /* 0x0000800718107984 */ /* 0x000e220008000c00 */
[----:B----4-:R-:W-:-:S04]  /*0580*/  FFMA R23, R35, R8, R23 ;  /* 0x0000000823177223 */ /* 0x010fc80000000017 */
[----:B------:R-:W-:Y:S01]  /*0590*/  FFMA R8, R34, R9, R23 ;  /* 0x0000000922087223 */ /* 0x000fe20000000017 */
[----:B-----5:R-:W-:-:S04]  /*05a0*/  FFMA R9, R35, R4, R20 ;  /* 0x0000000423097223 */ /* 0x020fc80000000014 */
[----:B------:R-:W-:Y:S01]  /*05b0*/  FFMA R4, R34, R5, R9 ;  /* 0x0000000522047223 */ /* 0x000fe20000000009 */
[----:B------:R-:W-:Y:S01]  /*05c0*/  FFMA R5, R35, R12, R21 ;  /* 0x0000000c23057223 */ /* 0x000fe20000000015 */
[C---:B------:R-:W-:Y:S01]  /*05d0*/  FFMA R8, R39.reuse, R10, R8 ;  /* 0x0000000a27087223 */ /* 0x040fe20000000008 */
[----:B------:R-:W1:Y:S01]  /*05e0*/  LDS.128 R20, [R24+UR7+0xa0] ;  /* 0x0000a00718147984 */ /* 0x000e620008000c00 */
[----:B------:R-:W-:-:S04]  /*05f0*/  FFMA R4, R39, R6, R4 ;  /* 0x0000000627047223 */ /* 0x000fc80000000004 */
[C---:B------:R-:W-:Y:S01]  /*0600*/  FFMA R41, R31.reuse, R7, R4 ;  /* 0x000000071f297223 */ /* 0x040fe20000000004 */
[----:B------:R-:W-:Y:S01]  /*0610*/  FFMA R4, R34, R13, R5 ;  /* 0x0000000d22047223 */ /* 0x000fe20000000005 */
[----:B------:R-:W-:Y:S02]  /*0620*/  FFMA R32, R31, R11, R8 ;  /* 0x0000000b1f207223 */ /* 0x000fe40000000008 */
[----:B------:R-:W2:Y:S01]  /*0630*/  LDS.128 R8, [R24+UR7+0xc0] ;  /* 0x0000c00718087984 */ /* 0x000ea20008000c00 */
[----:B------:R-:W-:Y:S01]  /*0640*/  FFMA R14, R39, R14, R4 ;  /* 0x0000000e270e7223 */ /* 0x000fe20000000004 */
[----:B0-----:R-:W-:-:S04]  /*0650*/  FFMA R5, R35, R16, R38 ;  /* 0x0000001023057223 */ /* 0x001fc80000000026 */
[----:B------:R-:W-:Y:S02]  /*0660*/  FFMA R12, R34, R17, R5 ;  /* 0x00000011220c7223 */ /* 0x000fe40000000005 */
[----:B------:R-:W0:Y:S02]  /*0670*/  LDS.128 R4, [R24+UR7+0xe0] ;  /* 0x0000e00718047984 */ /* 0x000e240008000c00 */
[----:B------:R-:W-:Y:S01]  /*0680*/  FFMA R18, R39, R18, R12 ;  /* 0x0000001227127223 */ /* 0x000fe2000000000c */
[----:B-1----:R-:W-:-:S04]  /*0690*/  FFMA R20, R35, R20, R40 ;  /* 0x0000001423147223 */ /* 0x002fc80000000028 */
[----:B------:R-:W-:Y:S01]  /*06a0*/  FFMA R21, R34, R21, R20 ;  /* 0x0000001522157223 */ /* 0x000fe20000000014 */
[----:B------:R-:W-:Y:S02]  /*06b0*/  FFMA R38, R31, R19, R18 ;  /* 0x000000131f267223 */ /* 0x000fe40000000012 */
[----:B------:R-:W-:Y:S01]  /*06c0*/  LDS.128 R16, [R24+UR7+0x30] ;  /* 0x0000300718107984 */ /* 0x000fe20008000c00 */
[----:B--2---:R-:W-:Y:S01]  /*06d0*/  FFMA R37, R35, R8, R37 ;  /* 0x0000000823257223 */ /* 0x004fe20000000025 */
[----:B------:R-:W-:-:S03]  /*06e0*/  FFMA R22, R39, R22, R21 ;  /* 0x0000001627167223 */ /* 0x000fc60000000015 */
[----:B------:R-:W-:Y:S01]  /*06f0*/  FFMA R12, R34, R9, R37 ;  /* 0x00000009220c7223 */ /* 0x000fe20000000025 */
[----:B0-----:R-:W-:-:S04]  /*0700*/  FFMA R4, R35, R4, R36 ;  /* 0x0000000423047223 */ /* 0x001fc80000000024 */
[----:B------:R-:W-:Y:S02]  /*0710*/  FFMA R5, R34, R5, R4 ;  /* 0x0000000522057223 */ /* 0x000fe40000000004 */
[----:B------:R-:W0:Y:S01]  /*0720*/  LDS R34, [R3+UR8+0x400] ;  /* 0x0004000803227984 */ /* 0x000e220008000800 */
[----:B------:R-:W-:-:S03]  /*0730*/  FFMA R35, R31, R23, R22 ;  /* 0x000000171f237223 */ /* 0x000fc60000000016 */
[----:B------:R-:W1:Y:S01]  /*0740*/  LDS.128 R20, [R24+UR7+0x10] ;  /* 0x0000100718147984 */ /* 0x000e620008000c00 */
[C---:B------:R-:W-:Y:S01]  /*0750*/  FFMA R10, R39.reuse, R10, R12 ;  /* 0x0000000a270a7223 */ /* 0x040fe2000000000c */
[----:B------:R-:W-:Y:S01]  /*0760*/  FFMA R6, R39, R6, R5 ;  /* 0x0000000627067223 */ /* 0x000fe20000000005 */
[C---:B------:R-:W-:Y:S02]  /*0770*/  FFMA R8, R31.reuse, R15, R14 ;  /* 0x0000000f1f087223 */ /* 0x040fe4000000000e */
[C---:B------:R-:W-:Y:S01]  /*0780*/  FFMA R37, R31.reuse, R11, R10 ;  /* 0x0000000b1f257223 */ /* 0x040fe2000000000a */
[----:B------:R-:W-:Y:S01]  /*0790*/  FFMA R36, R31, R7, R6 ;  /* 0x000000071f247223 */ /* 0x000fe20000000006 */
[----:B------:R-:W2:Y:S04]  /*07a0*/  LDS.128 R12, [R24+UR7+0x50] ;  /* 0x00005007180c7984 */ /* 0x000ea80008000c00 */
[----:B------:R-:W3:Y:S04]  /*07b0*/  LDS R31, [R3+UR8+0x500] ;  /* 0x00050008031f7984 */ /* 0x000ee80008000800 */
[----:B------:R-:W4:Y:S01]  /*07c0*/  LDS.128 R4, [R24+UR7+0x70] ;  /* 0x0000700718047984 */ /* 0x000f220008000c00 */
[----:B0-----:R-:W-:-:S03]  /*07d0*/  FFMA R16, R34, R16, R33 ;  /* 0x0000001022107223 */ /* 0x001fc60000000021 */
[----:B------:R-:W0:Y:S01]  /*07e0*/  LDS R33, [R3+UR8+0x600] ;  /* 0x0006000803217984 */ /* 0x000e220008000800 */
[----:B-1----:R-:W-:-:S03]  /*07f0*/  FFMA R20, R34, R20, R32 ;  /* 0x0000001422147223 */ /* 0x002fc60000000020 */
[----:B------:R-:W1:Y:S01]  /*0800*/  LDS R32, [R3+UR8+0x700] ;  /* 0x0007000803207984 */ /* 0x000e620008000800 */
[C---:B--2---:R-:W-:Y:S01]  /*0810*/  FFMA R12, R34.reuse, R12, R41 ;  /* 0x0000000c220c7223 */ /* 0x044fe20000000029 */
[C---:B---3--:R-:W-:Y:S01]  /*0820*/  FFMA R20, R31.reuse, R21, R20 ;  /* 0x000000151f147223 */ /* 0x048fe20000000014 */
[C---:B------:R-:W-:Y:S01]  /*0830*/  FFMA R17, R31.reuse, R17, R16 ;  /* 0x000000111f117223 */ /* 0x040fe20000000010 */
[----:B----4-:R-:W-:Y:S01]  /*0840*/  FFMA R4, R34, R4, R8 ;  /* 0x0000000422047223 */ /* 0x010fe20000000008 */
[C---:B------:R-:W-:Y:S01]  /*0850*/  FFMA R13, R31.reuse, R13, R12 ;  /* 0x0000000d1f0d7223 */ /* 0x040fe2000000000c */
[----:B------:R-:W2:Y:S02]  /*0860*/  LDS.128 R8, [R24+UR7+0x90] ;  /* 0x0000900718087984 */ /* 0x000ea40008000c00 */
[----:B------:R-:W-:Y:S01]  /*0870*/  FFMA R4, R31, R5, R4 ;  /* 0x000000051f047223 */ /* 0x000fe20000000004 */
[C---:B0-----:R-:W-:Y:S01]  /*0880*/  FFMA R21, R33.reuse, R22, R20 ;  /* 0x0000001621157223 */ /* 0x041fe20000000014 */
[C---:B------:R-:W-:Y:S01]  /*0890*/  FFMA R18, R33.reuse, R18, R17 ;  /* 0x0000001221127223 */ /* 0x040fe20000000011 */
[----:B------:R-:W-:-:S02]  /*08a0*/  FFMA R14, R33, R14, R13 ;  /* 0x0000000e210e7223 */ /* 0x000fc4000000000d */
[C---:B-1----:R-:W-:Y:S01]  /*08b0*/  FFMA R23, R32.reuse, R23, R21 ;  /* 0x0000001720177223 */ /* 0x042fe20000000015 */
[----:B------:R-:W-:Y:S01]  /*08c0*/  FFMA R21, R33, R6, R4 ;  /* 0x0000000621157223 */ /* 0x000fe20000000004 */
[C---:B------:R-:W-:Y:S01]  /*08d0*/  FFMA R22, R32.reuse, R19, R18 ;  /* 0x0000001320167223 */ /* 0x040fe20000000012 */
[C---:B------:R-:W-:Y:S01]  /*08e0*/  FFMA R20, R32.reuse, R15, R14 ;  /* 0x0000000f20147223 */ /* 0x040fe2000000000e */
[----:B------:R-:W0:Y:S01]  /*08f0*/  LDS.128 R16, [R24+UR7+0xb0] ;  /* 0x0000b00718107984 */ /* 0x000e220008000c00 */
[----:B------:R-:W-:-:S03]  /*0900*/  FFMA R21, R32, R7, R21 ;  /* 0x0000000720157223 */ /* 0x000fc60000000015 */
[----:B------:R-:W1:Y:S04]  /*0910*/  LDS.128 R12, [R24+UR7+0xd0] ;  /* 0x0000d007180c7984 */ /* 0x000e680008000c00 */
[----:B------:R-:W3:Y:S01]  /*0920*/  LDS.128 R4, [R24+UR7+0xf0] ;  /* 0x0000f00718047984 */ /* 0x000ee20008000c00 */
[----:B------:R-:W-:-:S04]  /*0930*/  UIADD3 UR5, UPT, UPT, UR4, 0x8, URZ ;  /* 0x0000000804057890 */ /* 0x000fc8000fffe0ff */
[----:B------:R-:W-:Y:S01]  /*0940*/  UISETP.GE.U32.AND UP0, UPT, UR5, UR16, UPT ;  /* 0x000000100500728c */ /* 0x000fe2000bf06070 */
[----:B--2---:R-:W-:-:S03]  /*0950*/  FFMA R8, R34, R8, R38 ;  /* 0x0000000822087223 */ /* 0x004fc60000000026 */
[----:B------:R-:W-:Y:S01]  /*0960*/  UISETP.GE.U32.AND.EX UP0, UPT, URZ, UR17, UPT, UP0 ;  /* 0x00000011ff00728c */ /* 0x000fe2000bf06100 */
[----:B------:R-:W-:-:S04]  /*0970*/  FFMA R8, R31, R9, R8 ;  /* 0x000000091f087223 */ /* 0x000fc80000000008 */
[----:B------:R-:W-:Y:S01]  /*0980*/  FFMA R9, R33, R10, R8 ;  /* 0x0000000a21097223 */ /* 0x000fe20000000008 */
[----:B------:R-:W-:-:S03]  /*0990*/  UMOV UR4, UR5 ;  /* 0x0000000500047c82 */ /* 0x000fc60008000000 */
[----:B------:R-:W-:Y:S01]  /*09a0*/  FFMA R38, R32, R11, R9 ;  /* 0x0000000b20267223 */ /* 0x000fe20000000009 */
[C---:B0-----:R-:W-:Y:S01]  /*09b0*/  FFMA R16, R34.reuse, R16, R35 ;  /* 0x0000001022107223 */ /* 0x041fe20000000023 */
[C---:B-1----:R-:W-:Y:S01]  /*09c0*/  FFMA R12, R34.reuse, R12, R37 ;  /* 0x0000000c220c7223 */ /* 0x042fe20000000025 */
[----:B---3--:R-:W-:Y:S02]  /*09d0*/  FFMA R4, R34, R4, R36 ;  /* 0x0000000422047223 */ /* 0x008fe40000000024 */
[C---:B------:R-:W-:Y:S01]  /*09e0*/  FFMA R16, R31.reuse, R17, R16 ;  /* 0x000000111f107223 */ /* 0x040fe20000000010 */
[C---:B------:R-:W-:Y:S01]  /*09f0*/  FFMA R13, R31.reuse, R13, R12 ;  /* 0x0000000d1f0d7223 */ /* 0x040fe2000000000c */
[----:B------:R-:W-:Y:S02]  /*0a00*/  FFMA R5, R31, R5, R4 ;  /* 0x000000051f057223 */ /* 0x000fe40000000004 */
[C---:B------:R-:W-:Y:S01]  /*0a10*/  FFMA R16, R33.reuse, R18, R16 ;  /* 0x0000001221107223 */ /* 0x040fe20000000010 */
[C---:B------:R-:W-:Y:S01]  /*0a20*/  FFMA R14, R33.reuse, R14, R13 ;  /* 0x0000000e210e7223 */ /* 0x040fe2000000000d */
[----:B------:R-:W-:-:S02]  /*0a30*/  FFMA R6, R33, R6, R5 ;  /* 0x0000000621067223 */ /* 0x000fc40000000005 */
[C---:B------:R-:W-:Y:S01]  /*0a40*/  FFMA R40, R32.reuse, R19, R16 ;  /* 0x0000001320287223 */ /* 0x040fe20000000010 */
[C---:B------:R-:W-:Y:S01]  /*0a50*/  FFMA R37, R32.reuse, R15, R14 ;  /* 0x0000000f20257223 */ /* 0x040fe2000000000e */
[----:B------:R-:W-:Y:S01]  /*0a60*/  FFMA R36, R32, R7, R6 ;  /* 0x0000000720247223 */ /* 0x000fe20000000006 */
[----:B------:R-:W-:Y:S06]  /*0a70*/  BAR.SYNC.DEFER_BLOCKING 0x0 ;  /* 0x0000000000007b1d */ /* 0x000fec0000010000 */
[----:B------:R-:W-:Y:S05]  /*0a80*/  BRA.U !UP0, `(.L_x_1) ;  /* 0xfffffff508fc7547 */ /* 0x000fea000b83ffff */
.L_x_0:
[----:B------:R-:W0:Y:S01]  /*0a90*/  LDCU.64 UR4, c[0x0][0x398] ;  /* 0x00007300ff0477ac */ /* 0x000e220008000a00 */
[----:B--2---:R-:W-:Y:S01]  /*0aa0*/  IMAD R19, R0, 0x8, R28 ;  /* 0x0000000800137824 */ /* 0x004fe200078e021c */
[----:B----4-:R-:W-:-:S04]  /*0ab0*/  LEA R2, R2, R29, 0x6 ;  /* 0x0000001d02027211 */ /* 0x010fc800078e30ff */
[----:B------:R-:W-:Y:S02]  /*0ac0*/  SHF.L.U32 R19, R19, 0x3, RZ ;  /* 0x0000000313137819 */ /* 0x000fe400000006ff */
[----:B------:R-:W-:Y:S02]  /*0ad0*/  ISETP.GE.U32.AND P0, PT, R2, UR18, PT ;  /* 0x0000001202007c0c */ /* 0x000fe4000bf06070 */
[C---:B------:R-:W-:Y:S01]  /*0ae0*/  IADD3 R9, PT, PT, R19.reuse, 0x1, RZ ;  /* 0x0000000113097810 */ /* 0x040fe20007ffe0ff */
[C---:B------:R-:W-:Y:S01]  /*0af0*/  VIADD R15, R19.reuse, 0x2 ;  /* 0x00000002130f7836 */ /* 0x040fe20000000000 */
[----:B------:R-:W-:Y:S02]  /*0b00*/  ISETP.GE.U32.AND.EX P0, PT, RZ, UR19, PT, P0 ;  /* 0x00000013ff007c0c */ /* 0x000fe4000bf06100 */
[C---:B------:R-:W-:Y:S02]  /*0b10*/  IADD3 R29, PT, PT, R19.reuse, 0x3, RZ ;  /* 0x00000003131d7810 */ /* 0x040fe40007ffe0ff */
[----:B------:R-:W-:-:S02]  /*0b20*/  IADD3 R25, PT, PT, R19, 0x4, RZ ;  /* 0x0000000413197810 */ /* 0x000fc40007ffe0ff */
[----:B0-----:R-:W-:Y:S02]  /*0b30*/  ISETP.LT.U32.AND P1, PT, R19, UR4, PT ;  /* 0x0000000413007c0c */ /* 0x001fe4000bf21070 */
[----:B------:R-:W-:Y:S02]  /*0b40*/  ISETP.GE.U32.AND P5, PT, R9, UR4, PT ;  /* 0x0000000409007c0c */ /* 0x000fe4000bfa6070 */
[----:B------:R-:W-:Y:S02]  /*0b50*/  ISETP.LT.U32.AND.EX P0, PT, RZ, UR5, !P0, P1 ;  /* 0x00000005ff007c0c */ /* 0x000fe4000c701110 */
[----:B------:R-:W-:Y:S02]  /*0b60*/  ISETP.GE.U32.AND P1, PT, R2, UR18, PT ;  /* 0x0000001202007c0c */ /* 0x000fe4000bf26070 */
[----:B------:R-:W-:Y:S02]  /*0b70*/  ISETP.GE.U32.AND P4, PT, R15, UR4, PT ;  /* 0x000000040f007c0c */ /* 0x000fe4000bf86070 */
[----:B------:R-:W-:-:S02]  /*0b80*/  ISETP.GE.U32.AND.EX P1, PT, RZ, UR19, PT, P1 ;  /* 0x00000013ff007c0c */ /* 0x000fc4000bf26110 */
[----:B------:R-:W-:Y:S02]  /*0b90*/  ISETP.GE.U32.AND P3, PT, R29, UR4, PT ;  /* 0x000000041d007c0c */ /* 0x000fe4000bf66070 */
[----:B------:R-:W-:Y:S02]  /*0ba0*/  ISETP.GE.U32.OR.EX P5, PT, RZ, UR5, P1, P5 ;  /* 0x00000005ff007c0c */ /* 0x000fe40008fa6550 */
[----:B------:R-:W-:Y:S01]  /*0bb0*/  ISETP.GE.U32.OR.EX P4, PT, RZ, UR5, P1, P4 ;  /* 0x00000005ff007c0c */ /* 0x000fe20008f86540 */
[----:B------:R-:W0:Y:S01]  /*0bc0*/  @P0 LDC.64 R6, c[0x0][0x390] ;  /* 0x0000e400ff060b82 */ /* 0x000e220000000a00 */
[----:B------:R-:W-:Y:S02]  /*0bd0*/  @P0 MOV R3, RZ ;  /* 0x000000ff00030202 */ /* 0x000fe40000000f00 */
[----:B------:R-:W-:Y:S02]  /*0be0*/  ISETP.GE.U32.OR.EX P3, PT, RZ, UR5, P1, P3 ;  /* 0x00000005ff007c0c */ /* 0x000fe40008f66530 */
[C---:B------:R-:W-:Y:S01]  /*0bf0*/  IADD3 R18, PT, PT, R19.reuse, 0x6, RZ ;  /* 0x0000000613127810 */ /* 0x040fe20007ffe0ff */
[----:B------:R-:W-:-:S04]  /*0c00*/  @P0 IMAD.WIDE.U32 R4, R19, UR18, R2 ;  /* 0x0000001213040c25 */ /* 0x000fc8000f8e0002 */
[----:B------:R-:W1:Y:S01]  /*0c10*/  @!P5 LDC.64 R26, c[0x0][0x390] ;  /* 0x0000e400ff1adb82 */ /* 0x000e620000000a00 */
[----:B------:R-:W-:Y:S01]  /*0c20*/  @P0 IMAD R0, R19, UR19, R5 ;  /* 0x0000001313000c24 */ /* 0x000fe2000f8e0205 */
[----:B------:R-:W-:Y:S01]  /*0c30*/  @!P5 MOV R5, RZ ;  /* 0x000000ff0005d202 */ /* 0x000fe20000000f00 */
[----:B------:R-:W-:Y:S01]  /*0c40*/  @!P4 IMAD.MOV.U32 R16, RZ, RZ, R2 ;  /* 0x000000ffff10c224 */ /* 0x000fe200078e0002 */
[----:B------:R-:W-:Y:S02]  /*0c50*/  @!P4 MOV R17, RZ ;  /* 0x000000ff0011c202 */ /* 0x000fe40000000f00 */
[----:B------:R-:W-:Y:S02]  /*0c60*/  @!P3 MOV R12, R2 ;  /* 0x00000002000cb202 */ /* 0x000fe40000000f00 */
[----:B------:R-:W2:Y:S01]  /*0c70*/  @!P4 LDC.64 R10, c[0x0][0x390] ;  /* 0x0000e400ff0acb82 */ /* 0x000ea20000000a00 */
[----:B------:R-:W-:Y:S01]  /*0c80*/  @!P4 IMAD.WIDE.U32 R16, R15, UR18, R16 ;  /* 0x000000120f10cc25 */ /* 0x000fe2000f8e0010 */
[----:B------:R-:W-:-:S03]  /*0c90*/  @!P3 MOV R13, RZ ;  /* 0x000000ff000db202 */ /* 0x000fc60000000f00 */
[----:B------:R-:W-:Y:S01]  /*0ca0*/  @!P4 IMAD R17, R15, UR19, R17 ;  /* 0x000000130f11cc24 */ /* 0x000fe2000f8e0211 */
[----:B0-----:R-:W-:Y:S01]  /*0cb0*/  @P0 LEA R6, P2, R4, R6, 0x2 ;  /* 0x0000000604060211 */ /* 0x001fe200078410ff */
[----:B------:R-:W-:-:S03]  /*0cc0*/  @!P3 IMAD.WIDE.U32 R12, R29, UR18, R12 ;  /* 0x000000121d0cbc25 */ /* 0x000fc6000f8e000c */
[----:B------:R-:W-:Y:S01]  /*0cd0*/  @P0 LEA.HI.X R7, R4, R7, R0, 0x2, P2 ;  /* 0x0000000704070211 */ /* 0x000fe200010f1400 */
[----:B------:R-:W-:Y:S01]  /*0ce0*/  @!P5 IMAD.MOV.U32 R4, RZ, RZ, R2 ;  /* 0x000000ffff04d224 */ /* 0x000fe200078e0002 */
[----:B------:R-:W-:Y:S01]  /*0cf0*/  IADD3 R0, PT, PT, R19, 0x5, RZ ;  /* 0x0000000513007810 */ /* 0x000fe20007ffe0ff */
[----:B------:R-:W-:Y:S01]  /*0d00*/  @!P3 IMAD R29, R29, UR19, R13 ;  /* 0x000000131d1dbc24 */ /* 0x000fe2000f8e020d */
[----:B------:R-:W-:Y:S01]  /*0d10*/  ISETP.GE.U32.AND P2, PT, R25, UR4, PT ;  /* 0x0000000419007c0c */ /* 0x000fe2000bf46070 */
[----:B------:R0:W-:Y:S01]  /*0d20*/  @P0 STG.E desc[UR10][R6.64], R23 ;  /* 0x0000001706000986 */ /* 0x0001e2000c10190a */
[----:B------:R-:W-:Y:S01]  /*0d30*/  ISETP.GE.U32.AND P0, PT, R0, UR4, PT ;  /* 0x0000000400007c0c */ /* 0x000fe2000bf06070 */
[C---:B------:R-:W-:Y:S01]  /*0d40*/  @!P5 IMAD.WIDE.U32 R4, R9.reuse, UR18, R4 ;  /* 0x000000120904dc25 */ /* 0x040fe2000f8e0004 */
[----:B------:R-:W-:Y:S02]  /*0d50*/  ISETP.GE.U32.OR.EX P2, PT, RZ, UR5, P1, P2 ;  /* 0x00000005ff007c0c */ /* 0x000fe40008f46520 */
[----:B------:R-:W-:Y:S01]  /*0d60*/  ISETP.GE.U32.OR.EX P0, PT, RZ, UR5, P1, P0 ;  /* 0x00000005ff007c0c */ /* 0x000fe20008f06500 */
[----:B------:R-:W-:Y:S01]  /*0d70*/  @!P5 IMAD R9, R9, UR19, R5 ;  /* 0x000000130909dc24 */ /* 0x000fe2000f8e0205 */
[----:B-1----:R-:W-:-:S02]  /*0d80*/  @!P5 LEA R26, P6, R4, R26, 0x2 ;  /* 0x0000001a041ad211 */ /* 0x002fc400078c10ff */
[----:B------:R-:W-:Y:S02]  /*0d90*/  IADD3 R19, PT, PT, R19, 0x7, RZ ;  /* 0x0000000713137810 */ /* 0x000fe40007ffe0ff */
[----:B------:R-:W-:Y:S01]  /*0da0*/  @!P5 LEA.HI.X R27, R4, R27, R9, 0x2, P6 ;  /* 0x0000001b041bd211 */ /* 0x000fe200030f1409 */
[----:B0-----:R-:W0:Y:S01]  /*0db0*/  @!P3 LDC.64 R6, c[0x0][0x390] ;  /* 0x0000e400ff06bb82 */ /* 0x001e220000000a00 */
[----:B------:R-:W-:-:S03]  /*0dc0*/  ISETP.GE.U32.AND P6, PT, R18, UR4, PT ;  /* 0x0000000412007c0c */ /* 0x000fc6000bfc6070 */
[----:B------:R1:W-:Y:S01]  /*0dd0*/  @!P5 STG.E desc[UR10][R26.64], R22 ;  /* 0x000000161a00d986 */ /* 0x0003e2000c10190a */
[----:B------:R-:W-:Y:S02]  /*0de0*/  ISETP.GE.U32.OR.EX P6, PT, RZ, UR5, P1, P6 ;  /* 0x00000005ff007c0c */ /* 0x000fe40008fc6560 */
[C---:B--2---:R-:W-:Y:S01]  /*0df0*/  @!P4 LEA R10, P5, R16.reuse, R10, 0x2 ;  /* 0x0000000a100ac211 */ /* 0x044fe200078a10ff */
[----:B------:R-:W2:Y:S01]  /*0e00*/  @!P2 LDC.64 R4, c[0x0][0x390] ;  /* 0x0000e400ff04ab82 */ /* 0x000ea20000000a00 */
[----:B------:R-:W-:Y:S02]  /*0e10*/  @!P0 MOV R13, RZ ;  /* 0x000000ff000d8202 */ /* 0x000fe40000000f00 */
[----:B------:R-:W-:Y:S01]  /*0e20*/  @!P4 LEA.HI.X R11, R16, R11, R17, 0x2, P5 ;  /* 0x0000000b100bc211 */ /* 0x000fe200028f1411 */
[----:B------:R-:W-:Y:S01]  /*0e30*/  @!P2 IMAD.MOV.U32 R16, RZ, RZ, R2 ;  /* 0x000000ffff10a224 */ /* 0x000fe200078e0002 */
[----:B------:R-:W-:-:S03]  /*0e40*/  @!P2 MOV R17, RZ ;  /* 0x000000ff0011a202 */ /* 0x000fc60000000f00 */
[----:B------:R-:W3:Y:S01]  /*0e50*/  @!P0 LDC.64 R8, c[0x0][0x390] ;  /* 0x0000e400ff088b82 */ /* 0x000ee20000000a00 */
[----:B------:R1:W-:Y:S01]  /*0e60*/  @!P4 STG.E desc[UR10][R10.64], R20 ;  /* 0x000000140a00c986 */ /* 0x0003e2000c10190a */
[----:B------:R-:W-:-:S04]  /*0e70*/  @!P2 IMAD.WIDE.U32 R16, R25, UR18, R16 ;  /* 0x000000121910ac25 */ /* 0x000fc8000f8e0010 */
[----:B------:R-:W-:Y:S01]  /*0e80*/  @!P2 IMAD R25, R25, UR19, R17 ;  /* 0x000000131919ac24 */ /* 0x000fe2000f8e0211 */
[----:B------:R-:W-:Y:S01]  /*0e90*/  @!P6 MOV R17, RZ ;  /* 0x000000ff0011e202 */ /* 0x000fe20000000f00 */
[----:B------:R-:W4:Y:S01]  /*0ea0*/  @!P6 LDC.64 R14, c[0x0][0x390] ;  /* 0x0000e400ff0eeb82 */ /* 0x000f220000000a00 */
[----:B0-----:R-:W-:-:S04]  /*0eb0*/  @!P3 LEA R6, P5, R12, R6, 0x2 ;  /* 0x000000060c06b211 */ /* 0x001fc800078a10ff */
[----:B------:R-:W-:Y:S02]  /*0ec0*/  @!P3 LEA.HI.X R7, R12, R7, R29, 0x2, P5 ;  /* 0x000000070c07b211 */ /* 0x000fe400028f141d */
[----:B------:R-:W-:Y:S02]  /*0ed0*/  @!P0 MOV R12, R2 ;  /* 0x00000002000c8202 */ /* 0x000fe40000000f00 */
[----:B--2---:R-:W-:Y:S01]  /*0ee0*/  @!P2 LEA R4, P4, R16, R4, 0x2 ;  /* 0x000000041004a211 */ /* 0x004fe200078810ff */
[----:B------:R1:W-:Y:S02]  /*0ef0*/  @!P3 STG.E desc[UR10][R6.64], R21 ;  /* 0x000000150600b986 */ /* 0x0003e4000c10190a */
[----:B------:R-:W-:Y:S01]  /*0f00*/  @!P0 IMAD.WIDE.U32 R12, R0, UR18, R12 ;  /* 0x00000012000c8c25 */ /* 0x000fe2000f8e000c */
[----:B------:R-:W-:-:S03]  /*0f10*/  @!P2 LEA.HI.X R5, R16, R5, R25, 0x2, P4 ;  /* 0x000000051005a211 */ /* 0x000fc600020f1419 */
[----:B------:R-:W-:Y:S01]  /*0f20*/  @!P0 IMAD R0, R0, UR19, R13 ;  /* 0x0000001300008c24 */ /* 0x000fe2000f8e020d */
[C---:B---3--:R-:W-:Y:S01]  /*0f30*/  @!P0 LEA R8, P3, R12.reuse, R8, 0x2 ;  /* 0x000000080c088211 */ /* 0x048fe200078610ff */
[----:B------:R-:W-:Y:S01]  /*0f40*/  @!P6 IMAD.MOV.U32 R16, RZ, RZ, R2 ;  /* 0x000000ffff10e224 */ /* 0x000fe200078e0002 */
[----:B------:R1:W-:Y:S02]  /*0f50*/  @!P2 STG.E desc[UR10][R4.64], R38 ;  /* 0x000000260400a986 */ /* 0x0003e4000c10190a */
[----:B------:R-:W-:Y:S01]  /*0f60*/  @!P0 LEA.HI.X R9, R12, R9, R0, 0x2, P3 ;  /* 0x000000090c098211 */ /* 0x000fe200018f1400 */
[----:B------:R-:W-:Y:S01]  /*0f70*/  @!P6 IMAD.WIDE.U32 R16, R18, UR18, R16 ;  /* 0x000000121210ec25 */ /* 0x000fe2000f8e0010 */
[----:B------:R-:W-:-:S03]  /*0f80*/  ISETP.GE.U32.AND P3, PT, R19, UR4, PT ;  /* 0x0000000413007c0c */ /* 0x000fc6000bf66070 */
[----:B------:R-:W-:Y:S01]  /*0f90*/  @!P6 IMAD R18, R18, UR19, R17 ;  /* 0x000000131212ec24 */ /* 0x000fe2000f8e0211 */
[----:B------:R-:W-:Y:S01]  /*0fa0*/  ISETP.GE.U32.OR.EX P1, PT, RZ, UR5, P1, P3 ;  /* 0x00000005ff007c0c */ /* 0x000fe20008f26530 */
[----:B------:R1:W-:Y:S01]  /*0fb0*/  @!P0 STG.E desc[UR10][R8.64], R40 ;  /* 0x0000002808008986 */ /* 0x0003e2000c10190a */
[----:B----4-:R-:W-:-:S04]  /*0fc0*/  @!P6 LEA R14, P4, R16, R14, 0x2 ;  /* 0x0000000e100ee211 */ /* 0x010fc800078810ff */
[----:B------:R-:W-:-:S05]  /*0fd0*/  @!P6 LEA.HI.X R15, R16, R15, R18, 0x2, P4 ;  /* 0x0000000f100fe211 */ /* 0x000fca00020f1412 */
[----:B------:R1:W-:Y:S02]  /*0fe0*/  @!P6 STG.E desc[UR10][R14.64], R37 ;  /* 0x000000250e00e986 */ /* 0x0003e4000c10190a */
[----:B------:R-:W-:Y:S05]  /*0ff0*/  @P1 EXIT ;  /* 0x000000000000194d */ /* 0x000fea0003800000 */
[----:B------:R-:W1:Y:S01]  /*1000*/  LDCU.64 UR4, c[0x0][0x390] ;  /* 0x00007200ff0477ac */ /* 0x000e620008000a00 */
[----:B------:R-:W-:-:S03]  /*1010*/  HFMA2 R3, -RZ, RZ, 0, 0 ;  /* 0x00000000ff037431 */ /* 0x000fc600000001ff */
[----:B------:R-:W-:-:S04]  /*1020*/  IMAD.WIDE.U32 R2, R19, UR18, R2 ;  /* 0x0000001213027c25 */ /* 0x000fc8000f8e0002 */
[----:B------:R-:W-:Y:S01]  /*1030*/  IMAD R19, R19, UR19, R3 ;  /* 0x0000001313137c24 */ /* 0x000fe2000f8e0203 */
[----:B-1----:R-:W-:-:S04]  /*1040*/  LEA R4, P0, R2, UR4, 0x2 ;  /* 0x0000000402047c11 */ /* 0x002fc8000f8010ff */
[----:B------:R-:W-:-:S05]  /*1050*/  LEA.HI.X R5, R2, UR5, R19, 0x2, P0 ;  /* 0x0000000502057c11 */ /* 0x000fca00080f1413 */
[----:B------:R-:W-:Y:S01]  /*1060*/  STG.E desc[UR10][R4.64], R36 ;  /* 0x0000002404007986 */ /* 0x000fe2000c10190a */
[----:B------:R-:W-:Y:S05]  /*1070*/  EXIT ;  /* 0x000000000000794d */ /* 0x000fea0003800000 */
.L_x_2:
[----:B------:R-:W-:-:S00]  /*1080*/  BRA `(.L_x_2) ;  /* 0xfffffffc00fc7947 */ /* 0x000fc0000383ffff */
[----:B------:R-:W-:-:S00]  /*1090*/  NOP ;  /* 0x0000000000007918 */ /* 0x000fc00000000000 */
        /* <DEDUP_REMOVED lines=14> */
.L_x_3:


//--------------------- .nv.shared._Z11mm_1dtilingPKfS0_Pfmmm --------------------------
	.section	.nv.shared._Z11mm_1dtilingPKfS0_Pfmmm,"aw",@nobits
	.sectionflags	@""
	.align	4
.nv.shared._Z11mm_1dtilingPKfS0_Pfmmm:
	.zero		5120


//--------------------- .nv.shared.reserved.0     --------------------------
	.section	.nv.shared.reserved.0,"aw",@nobits
	.weak		__nv_reservedSMEM_offset_0_alias
	.size		__nv_reservedSMEM_offset_0_alias, 0, 64
	.other		__nv_reservedSMEM_offset_0_alias,@"STO_CUDA_RESERVED_SHARED STV_DEFAULT"
__nv_reservedSMEM_offset_0_alias:
	.zero		0
	.zero		64


//--------------------- .nv.constant0._Z11mm_1dtilingPKfS0_Pfmmm --------------------------
	.section	.nv.constant0._Z11mm_1dtilingPKfS0_Pfmmm,"a",@progbits
	.sectionflags	@""
	.align	4
.nv.constant0._Z11mm_1dtilingPKfS0_Pfmmm:
	.zero		944


//--------------------- SYMBOLS --------------------------

	.type		.nv.reservedSmem.offset0,@object
	.size		.nv.reservedSmem.offset0,0x4
	.type		.nv.reservedSmem.cap,@object
	.size		.nv.reservedSmem.cap,0x4
